//
// Generated by NVIDIA NVVM Compiler
//
// Compiler Build ID: CL-36424714
// Cuda compilation tools, release 13.0, V13.0.88
// Based on NVVM 20.0.0
//

.version 9.0
.target sm_100
.address_size 64

	// .globl	_Z12SumReduceKnlPKdPd
// _ZZ12SumReduceKnlPKdPdE5sdata has been demoted
.global .align 1 .b8 _ZN34_INTERNAL_52492bc6_4_k_cu_e0e01baa4cuda3std3__436_GLOBAL__N__52492bc6_4_k_cu_e0e01baa6ignoreE[1];
.global .align 1 .b8 _ZN34_INTERNAL_52492bc6_4_k_cu_e0e01baa4cuda3std3__45__cpo5beginE[1];
.global .align 1 .b8 _ZN34_INTERNAL_52492bc6_4_k_cu_e0e01baa4cuda3std3__45__cpo3endE[1];
.global .align 1 .b8 _ZN34_INTERNAL_52492bc6_4_k_cu_e0e01baa4cuda3std3__45__cpo6cbeginE[1];
.global .align 1 .b8 _ZN34_INTERNAL_52492bc6_4_k_cu_e0e01baa4cuda3std3__45__cpo4cendE[1];
.global .align 1 .b8 _ZN34_INTERNAL_52492bc6_4_k_cu_e0e01baa4cuda3std3__419piecewise_constructE[1];
.global .align 1 .b8 _ZN34_INTERNAL_52492bc6_4_k_cu_e0e01baa4cuda3std3__48in_placeE[1];
.global .align 1 .b8 _ZN34_INTERNAL_52492bc6_4_k_cu_e0e01baa4cuda3std6ranges3__45__cpo4swapE[1];
.global .align 1 .b8 _ZN34_INTERNAL_52492bc6_4_k_cu_e0e01baa4cuda3std6ranges3__45__cpo9iter_moveE[1];
.global .align 1 .b8 _ZN34_INTERNAL_52492bc6_4_k_cu_e0e01baa4cuda3std6ranges3__45__cpo7advanceE[1];

.visible .entry _Z12SumReduceKnlPKdPd(
	.param .u64 .ptr .align 1 _Z12SumReduceKnlPKdPd_param_0,
	.param .u64 .ptr .align 1 _Z12SumReduceKnlPKdPd_param_1
)
{
	.reg .pred 	%p<12>;
	.reg .b32 	%r<31>;
	.reg .b64 	%rd<7>;
	.reg .b64 	%fd<27>;
	// demoted variable
	.shared .align 8 .b8 _ZZ12SumReduceKnlPKdPdE5sdata[2048];
	ld.param.u64 	%rd2, [_Z12SumReduceKnlPKdPd_param_0];
	ld.param.u64 	%rd1, [_Z12SumReduceKnlPKdPd_param_1];
	cvta.to.global.u64 	%rd3, %rd2;
	mov.u32 	%r21, %tid.x;
	mov.u32 	%r22, %tid.y;
	mov.u32 	%r23, %tid.z;
	mov.u32 	%r24, %ntid.x;
	mov.u32 	%r25, %ntid.y;
	mad.lo.s32 	%r26, %r23, %r25, %r22;
	mad.lo.s32 	%r27, %r26, %r24, %r21;
	mul.wide.u32 	%rd4, %r27, 8;
	add.s64 	%rd5, %rd3, %rd4;
	ld.global.f64 	%fd1, [%rd5];
	// begin inline asm
	mov.b64 {%r1,%r2}, %fd1;
	// end inline asm
	shfl.sync.bfly.b32	%r4|%p1, %r2, 16, 31, -1;
	shfl.sync.bfly.b32	%r3|%p2, %r1, 16, 31, -1;
	// begin inline asm
	mov.b64 %fd2, {%r3,%r4};
	// end inline asm
	add.f64 	%fd3, %fd1, %fd2;
	// begin inline asm
	mov.b64 {%r5,%r6}, %fd3;
	// end inline asm
	shfl.sync.bfly.b32	%r8|%p3, %r6, 8, 31, -1;
	shfl.sync.bfly.b32	%r7|%p4, %r5, 8, 31, -1;
	// begin inline asm
	mov.b64 %fd4, {%r7,%r8};
	// end inline asm
	add.f64 	%fd5, %fd3, %fd4;
	// begin inline asm
	mov.b64 {%r9,%r10}, %fd5;
	// end inline asm
	shfl.sync.bfly.b32	%r12|%p5, %r10, 4, 31, -1;
	shfl.sync.bfly.b32	%r11|%p6, %r9, 4, 31, -1;
	// begin inline asm
	mov.b64 %fd6, {%r11,%r12};
	// end inline asm
	add.f64 	%fd7, %fd5, %fd6;
	// begin inline asm
	mov.b64 {%r13,%r14}, %fd7;
	// end inline asm
	shfl.sync.bfly.b32	%r16|%p7, %r14, 2, 31, -1;
	shfl.sync.bfly.b32	%r15|%p8, %r13, 2, 31, -1;
	// begin inline asm
	mov.b64 %fd8, {%r15,%r16};
	// end inline asm
	add.f64 	%fd9, %fd7, %fd8;
	// begin inline asm
	mov.b64 {%r17,%r18}, %fd9;
	// end inline asm
	shfl.sync.bfly.b32	%r20|%p9, %r18, 1, 31, -1;
	shfl.sync.bfly.b32	%r19|%p10, %r17, 1, 31, -1;
	// begin inline asm
	mov.b64 %fd10, {%r19,%r20};
	// end inline asm
	add.f64 	%fd11, %fd9, %fd10;
	shl.b32 	%r28, %r27, 3;
	mov.u32 	%r29, _ZZ12SumReduceKnlPKdPdE5sdata;
	add.s32 	%r30, %r29, %r28;
	st.shared.f64 	[%r30], %fd11;
	barrier.sync 	0;
	setp.ne.s32 	%p11, %r27, 0;
	@%p11 bra 	$L__BB0_2;
	cvta.to.global.u64 	%rd6, %rd1;
	ld.shared.f64 	%fd12, [_ZZ12SumReduceKnlPKdPdE5sdata];
	ld.shared.f64 	%fd13, [_ZZ12SumReduceKnlPKdPdE5sdata+256];
	add.f64 	%fd14, %fd12, %fd13;
	ld.shared.f64 	%fd15, [_ZZ12SumReduceKnlPKdPdE5sdata+512];
	add.f64 	%fd16, %fd14, %fd15;
	ld.shared.f64 	%fd17, [_ZZ12SumReduceKnlPKdPdE5sdata+768];
	add.f64 	%fd18, %fd16, %fd17;
	ld.shared.f64 	%fd19, [_ZZ12SumReduceKnlPKdPdE5sdata+1024];
	add.f64 	%fd20, %fd18, %fd19;
	ld.shared.f64 	%fd21, [_ZZ12SumReduceKnlPKdPdE5sdata+1280];
	add.f64 	%fd22, %fd20, %fd21;
	ld.shared.f64 	%fd23, [_ZZ12SumReduceKnlPKdPdE5sdata+1536];
	add.f64 	%fd24, %fd22, %fd23;
	ld.shared.f64 	%fd25, [_ZZ12SumReduceKnlPKdPdE5sdata+1792];
	add.f64 	%fd26, %fd24, %fd25;
	st.global.f64 	[%rd6], %fd26;
$L__BB0_2:
	ret;

}


// ===== COMPILED SASS (sm_100) =====

	.target	sm_100

	.elftype	@"ET_EXEC"


//--------------------- .note.nv.tkinfo           --------------------------
	.section	.note.nv.tkinfo,"",@"SHT_NOTE"
	.sectionflags	@"SHF_NOTE_NV_TKINFO"
	.tkinfo
        /*0018*/ 	.word	0x00000002
        /*0030*/ 	.string	""
        /*0030*/ 	.string	"ptxas"
        /*0030*/ 	.string	"Cuda compilation tools, release 13.0, V13.0.88"
        /*0030*/ 	.string	"Build cuda_13.0.r13.0/compiler.36424714_0"
        /*0030*/ 	.string	"-arch sm_100 -m 64 "



//--------------------- .note.nv.cuinfo           --------------------------
	.section	.note.nv.cuinfo,"",@"SHT_NOTE"
	.sectionflags	@"SHF_NOTE_NV_CUINFO"
        /*0018*/ 	.short	0x0002
        /*001a*/ 	.short	0x0064
        /*001c*/ 	.short	0x0082
	.zero		2


//--------------------- .nv.info                  --------------------------
	.section	.nv.info,"",@"SHT_CUDA_INFO"
	.align	4


	//----- nvinfo : EIATTR_REGCOUNT
	.align		4
        /*0000*/ 	.byte	0x04, 0x2f
        /*0002*/ 	.short	(.L_11 - .L_10)
	.align		4
.L_10:
        /*0004*/ 	.word	index@(_Z12SumReduceKnlPKdPd)
        /*0008*/ 	.word	0x00000010


	//----- nvinfo : EIATTR_FRAME_SIZE
	.align		4
.L_11:
        /*000c*/ 	.byte	0x04, 0x11
        /*000e*/ 	.short	(.L_13 - .L_12)
	.align		4
.L_12:
        /*0010*/ 	.word	index@(_Z12SumReduceKnlPKdPd)
        /*0014*/ 	.word	0x00000000


	//----- nvinfo : EIATTR_MIN_STACK_SIZE
	.align		4
.L_13:
        /*0018*/ 	.byte	0x04, 0x12
        /*001a*/ 	.short	(.L_15 - .L_14)
	.align		4
.L_14:
        /*001c*/ 	.word	index@(_Z12SumReduceKnlPKdPd)
        /*0020*/ 	.word	0x00000000
.L_15:


//--------------------- .nv.compat                --------------------------
	.section	.nv.compat,"",@"SHT_CUDA_COMPAT_INFO"
	.align	4
        /*0000*/ 	.byte	0x02, 0x09, 0x00, 0x00, 0x02, 0x02, 0x01, 0x00, 0x02, 0x05, 0x05, 0x00, 0x03, 0x07, 0x01, 0x01
        /*0010*/ 	.byte	0x02, 0x03, 0x00, 0x00, 0x02, 0x06, 0x01, 0x00, 0x04, 0x0b, 0x08, 0x00, 0x01, 0x00, 0x00, 0x00
        /*0020*/ 	.byte	0x00, 0x00, 0x00, 0x00


//--------------------- .nv.info._Z12SumReduceKnlPKdPd --------------------------
	.section	.nv.info._Z12SumReduceKnlPKdPd,"",@"SHT_CUDA_INFO"
	.sectionflags	@""
	.align	4


	//----- nvinfo : EIATTR_CUDA_API_VERSION
	.align		4
        /*0000*/ 	.byte	0x04, 0x37
        /*0002*/ 	.short	(.L_17 - .L_16)
.L_16:
        /*0004*/ 	.word	0x00000082


	//----- nvinfo : EIATTR_KPARAM_INFO
	.align		4
.L_17:
        /*0008*/ 	.byte	0x04, 0x17
        /*000a*/ 	.short	(.L_19 - .L_18)
.L_18:
        /*000c*/ 	.word	0x00000000
        /*0010*/ 	.short	0x0001
        /*0012*/ 	.short	0x0008
        /*0014*/ 	.byte	0x00, 0xf5, 0x21, 0x00


	//----- nvinfo : EIATTR_KPARAM_INFO
	.align		4
.L_19:
        /*0018*/ 	.byte	0x04, 0x17
        /*001a*/ 	.short	(.L_21 - .L_20)
.L_20:
        /*001c*/ 	.word	0x00000000
        /*0020*/ 	.short	0x0000
        /*0022*/ 	.short	0x0000
        /*0024*/ 	.byte	0x00, 0xf5, 0x21, 0x00


	//----- nvinfo : EIATTR_SPARSE_MMA_MASK
	.align		4
.L_21:
        /*0028*/ 	.byte	0x03, 0x50
        /*002a*/ 	.short	0x0000


	//----- nvinfo : EIATTR_MAXREG_COUNT
	.align		4
        /*002c*/ 	.byte	0x03, 0x1b
        /*002e*/ 	.short	0x00ff


	//----- nvinfo : EIATTR_NUM_BARRIERS
	.align		4
        /*0030*/ 	.byte	0x02, 0x4c
        /*0032*/ 	.byte	0x01
	.zero		1


	//----- nvinfo : EIATTR_MERCURY_ISA_VERSION
	.align		4
        /*0034*/ 	.byte	0x03, 0x5f
        /*0036*/ 	.short	0x0101


	//----- nvinfo : EIATTR_COOP_GROUP_MASK_REGIDS
	.align		4
        /*0038*/ 	.byte	0x04, 0x29
        /*003a*/ 	.short	(.L_23 - .L_22)


	//   ....[0]....
.L_22:
        /*003c*/ 	.word	0xffffffff


	//   ....[1]....
        /*0040*/ 	.word	0xffffffff


	//   ....[2]....
        /*0044*/ 	.word	0xffffffff


	//   ....[3]....
        /*0048*/ 	.word	0xffffffff


	//   ....[4]....
        /*004c*/ 	.word	0xffffffff


	//   ....[5]....
        /*0050*/ 	.word	0xffffffff


	//   ....[6]....
        /*0054*/ 	.word	0xffffffff


	//   ....[7]....
        /*0058*/ 	.word	0xffffffff


	//   ....[8]....
        /*005c*/ 	.word	0xffffffff


	//   ....[9]....
        /*0060*/ 	.word	0xffffffff


	//   ....[10]....
        /*0064*/ 	.word	0xffffffff


	//----- nvinfo : EIATTR_COOP_GROUP_INSTR_OFFSETS
	.align		4
.L_23:
        /*0068*/ 	.byte	0x04, 0x28
        /*006a*/ 	.short	(.L_25 - .L_24)


	//   ....[0]....
.L_24:
        /*006c*/ 	.word	0x00000100


	//   ....[1]....
        /*0070*/ 	.word	0x00000110


	//   ....[2]....
        /*0074*/ 	.word	0x00000130


	//   ....[3]....
        /*0078*/ 	.word	0x00000140


	//   ....[4]....
        /*007c*/ 	.word	0x00000170


	//   ....[5]....
        /*0080*/ 	.word	0x00000180


	//   ....[6]....
        /*0084*/ 	.word	0x000001a0


	//   ....[7]....
        /*0088*/ 	.word	0x000001b0


	//   ....[8]....
        /*008c*/ 	.word	0x000001d0


	//   ....[9]....
        /*0090*/ 	.word	0x000001e0


	//   ....[10]....
        /*0094*/ 	.word	0x00000210


	//----- nvinfo : EIATTR_VRC_CTA_INIT_COUNT
	.align		4
.L_25:
        /*0098*/ 	.byte	0x02, 0x4a
	.zero		1
	.zero		1


	//----- nvinfo : EIATTR_EXIT_INSTR_OFFSETS
	.align		4
        /*009c*/ 	.byte	0x04, 0x1c
        /*009e*/ 	.short	(.L_27 - .L_26)


	//   ....[0]....
.L_26:
        /*00a0*/ 	.word	0x00000220


	//   ....[1]....
        /*00a4*/ 	.word	0x00000340


	//----- nvinfo : EIATTR_CBANK_PARAM_SIZE
	.align		4
.L_27:
        /*00a8*/ 	.byte	0x03, 0x19
        /*00aa*/ 	.short	0x0010


	//----- nvinfo : EIATTR_PARAM_CBANK
	.align		4
        /*00ac*/ 	.byte	0x04, 0x0a
        /*00ae*/ 	.short	(.L_29 - .L_28)
	.align		4
.L_28:
        /*00b0*/ 	.word	index@(.nv.constant0._Z12SumReduceKnlPKdPd)
        /*00b4*/ 	.short	0x0380
        /*00b6*/ 	.short	0x0010


	//----- nvinfo : EIATTR_SW_WAR
	.align		4
.L_29:
        /*00b8*/ 	.byte	0x04, 0x36
        /*00ba*/ 	.short	(.L_31 - .L_30)
.L_30:
        /*00bc*/ 	.word	0x00000008
.L_31:


//--------------------- .nv.callgraph             --------------------------
	.section	.nv.callgraph,"",@"SHT_CUDA_CALLGRAPH"
	.align	4
	.sectionentsize	8
	.align		4
        /*0000*/ 	.word	0x00000000
	.align		4
        /*0004*/ 	.word	0xffffffff
	.align		4
        /*0008*/ 	.word	0x00000000
	.align		4
        /*000c*/ 	.word	0xfffffffe
	.align		4
        /*0010*/ 	.word	0x00000000
	.align		4
        /*0014*/ 	.word	0xfffffffd
	.align		4
        /*0018*/ 	.word	0x00000000
	.align		4
        /*001c*/ 	.word	0xfffffffc


//--------------------- .nv.constant4             --------------------------
	.section	.nv.constant4,"a",@progbits
	.align	8
	.align		8
.nv.constant4:
        /*0000*/ 	.dword	_ZN34_INTERNAL_52492bc6_4_k_cu_e0e01baa4cuda3std3__436_GLOBAL__N__52492bc6_4_k_cu_e0e01baa6ignoreE
	.align		8
        /*0008*/ 	.dword	_ZN34_INTERNAL_52492bc6_4_k_cu_e0e01baa4cuda3std3__45__cpo5beginE
	.align		8
        /*0010*/ 	.dword	_ZN34_INTERNAL_52492bc6_4_k_cu_e0e01baa4cuda3std3__45__cpo3endE
	.align		8
        /*0018*/ 	.dword	_ZN34_INTERNAL_52492bc6_4_k_cu_e0e01baa4cuda3std3__45__cpo6cbeginE
	.align		8
        /*0020*/ 	.dword	_ZN34_INTERNAL_52492bc6_4_k_cu_e0e01baa4cuda3std3__45__cpo4cendE
	.align		8
        /*0028*/ 	.dword	_ZN34_INTERNAL_52492bc6_4_k_cu_e0e01baa4cuda3std3__419piecewise_constructE
	.align		8
        /*0030*/ 	.dword	_ZN34_INTERNAL_52492bc6_4_k_cu_e0e01baa4cuda3std3__48in_placeE
	.align		8
        /*0038*/ 	.dword	_ZN34_INTERNAL_52492bc6_4_k_cu_e0e01baa4cuda3std6ranges3__45__cpo4swapE
	.align		8
        /*0040*/ 	.dword	_ZN34_INTERNAL_52492bc6_4_k_cu_e0e01baa4cuda3std6ranges3__45__cpo9iter_moveE
	.align		8
        /*0048*/ 	.dword	_ZN34_INTERNAL_52492bc6_4_k_cu_e0e01baa4cuda3std6ranges3__45__cpo7advanceE


//--------------------- .text._Z12SumReduceKnlPKdPd --------------------------
	.section	.text._Z12SumReduceKnlPKdPd,"ax",@progbits
	.align	128
        .global         _Z12SumReduceKnlPKdPd
        .type           _Z12SumReduceKnlPKdPd,@function
        .size           _Z12SumReduceKnlPKdPd,(.L_x_1 - _Z12SumReduceKnlPKdPd)
        .other          _Z12SumReduceKnlPKdPd,@"STO_CUDA_ENTRY STV_DEFAULT"
_Z12SumReduceKnlPKdPd:
.text._Z12SumReduceKnlPKdPd:
[----:B------:R-:W-:Y:S01]  /*0000*/  LDC R1, c[0x0][0x37c] ;  /* 0x0000df00ff017b82 */ /* 0x000fe20000000800 */
[----:B------:R-:W0:Y:S01]  /*0010*/  S2R R0, SR_TID.Y ;  /* 0x0000000000007919 */ /* 0x000e220000002200 */
[----:B------:R-:W1:Y:S06]  /*0020*/  LDCU UR4, c[0x0][0x360] ;  /* 0x00006c00ff0477ac */ /* 0x000e6c0008000800 */
[----:B------:R-:W2:Y:S01]  /*0030*/  LDC.64 R2, c[0x0][0x380] ;  /* 0x0000e000ff027b82 */ /* 0x000ea20000000a00 */
[----:B------:R-:W0:Y:S01]  /*0040*/  S2R R5, SR_TID.Z ;  /* 0x0000000000057919 */ /* 0x000e220000002300 */
[----:B------:R-:W0:Y:S01]  /*0050*/  LDCU UR5, c[0x0][0x364] ;  /* 0x00006c80ff0577ac */ /* 0x000e220008000800 */
[----:B------:R-:W1:Y:S01]  /*0060*/  S2R R13, SR_TID.X ;  /* 0x00000000000d7919 */ /* 0x000e620000002100 */
[----:B------:R-:W3:Y:S01]  /*0070*/  LDCU.64 UR6, c[0x0][0x358] ;  /* 0x00006b00ff0677ac */ /* 0x000ee20008000a00 */
[----:B0-----:R-:W-:-:S04]  /*0080*/  IMAD R0, R5, UR5, R0 ;  /* 0x0000000505007c24 */ /* 0x001fc8000f8e0200 */
[----:B-1----:R-:W-:-:S04]  /*0090*/  IMAD R13, R0, UR4, R13 ;  /* 0x00000004000d7c24 */ /* 0x002fc8000f8e020d */
[----:B--2---:R-:W-:-:S06]  /*00a0*/  IMAD.WIDE.U32 R2, R13, 0x8, R2 ;  /* 0x000000080d027825 */ /* 0x004fcc00078e0002 */
[----:B---3--:R-:W2:Y:S01]  /*00b0*/  LDG.E.64 R2, desc[UR6][R2.64] ;  /* 0x0000000602027981 */ /* 0x008ea2000c1e1b00 */
[----:B------:R-:W0:Y:S01]  /*00c0*/  S2UR UR5, SR_CgaCtaId ;  /* 0x00000000000579c3 */ /* 0x000e220000008800 */
[----:B------:R-:W-:Y:S01]  /*00d0*/  UMOV UR4, 0x400 ;  /* 0x0000040000047882 */ /* 0x000fe20000000000 */
[----:B------:R-:W-:Y:S01]  /*00e0*/  ISETP.NE.AND P0, PT, R13, RZ, PT ;  /* 0x000000ff0d00720c */ /* 0x000fe20003f05270 */
[----:B0-----:R-:W-:Y:S01]  /*00f0*/  ULEA UR4, UR5, UR4, 0x18 ;  /* 0x0000000405047291 */ /* 0x001fe2000f8ec0ff */
[----:B--2---:R-:W-:Y:S04]  /*0100*/  SHFL.BFLY PT, R5, R3, 0x10, 0x1f ;  /* 0x0e001f0003057f89 */ /* 0x004fe800000e0000 */
[----:B------:R-:W0:Y:S02]  /*0110*/  SHFL.BFLY PT, R4, R2, 0x10, 0x1f ;  /* 0x0e001f0002047f89 */ /* 0x000e2400000e0000 */
[----:B0-----:R-:W-:-:S07]  /*0120*/  DADD R4, R2, R4 ;  /* 0x0000000002047229 */ /* 0x001fce0000000004 */
[----:B------:R-:W-:Y:S04]  /*0130*/  SHFL.BFLY PT, R7, R5, 0x8, 0x1f ;  /* 0x0d001f0005077f89 */ /* 0x000fe800000e0000 */
[----:B------:R-:W0:Y:S02]  /*0140*/  SHFL.BFLY PT, R6, R4, 0x8, 0x1f ;  /* 0x0d001f0004067f89 */ /* 0x000e2400000e0000 */
[----:B0-----:R-:W-:Y:S01]  /*0150*/  DADD R6, R4, R6 ;  /* 0x0000000004067229 */ /* 0x001fe20000000006 */
[----:B------:R-:W-:-:S06]  /*0160*/  LEA R5, R13, UR4, 0x3 ;  /* 0x000000040d057c11 */ /* 0x000fcc000f8e18ff */
[----:B------:R-:W-:Y:S04]  /*0170*/  SHFL.BFLY PT, R9, R7, 0x4, 0x1f ;  /* 0x0c801f0007097f89 */ /* 0x000fe800000e0000 */
[----:B------:R-:W0:Y:S02]  /*0180*/  SHFL.BFLY PT, R8, R6, 0x4, 0x1f ;  /* 0x0c801f0006087f89 */ /* 0x000e2400000e0000 */
[----:B0-----:R-:W-:-:S07]  /*0190*/  DADD R8, R6, R8 ;  /* 0x0000000006087229 */ /* 0x001fce0000000008 */
[----:B------:R-:W-:Y:S04]  /*01a0*/  SHFL.BFLY PT, R11, R9, 0x2, 0x1f ;  /* 0x0c401f00090b7f89 */ /* 0x000fe800000e0000 */
[----:B------:R-:W0:Y:S02]  /*01b0*/  SHFL.BFLY PT, R10, R8, 0x2, 0x1f ;  /* 0x0c401f00080a7f89 */ /* 0x000e2400000e0000 */
[----:B0-----:R-:W-:-:S07]  /*01c0*/  DADD R10, R8, R10 ;  /* 0x00000000080a7229 */ /* 0x001fce000000000a */
[----:B------:R-:W-:Y:S04]  /*01d0*/  SHFL.BFLY PT, R3, R11, 0x1, 0x1f ;  /* 0x0c201f000b037f89 */ /* 0x000fe800000e0000 */
[----:B------:R-:W0:Y:S02]  /*01e0*/  SHFL.BFLY PT, R2, R10, 0x1, 0x1f ;  /* 0x0c201f000a027f89 */ /* 0x000e2400000e0000 */
[----:B0-----:R-:W-:-:S07]  /*01f0*/  DADD R2, R10, R2 ;  /* 0x000000000a027229 */ /* 0x001fce0000000002 */
[----:B------:R0:W-:Y:S01]  /*0200*/  STS.64 [R5], R2 ;  /* 0x0000000205007388 */ /* 0x0001e20000000a00 */
[----:B------:R-:W-:Y:S06]  /*0210*/  BAR.SYNC.DEFER_BLOCKING 0x0 ;  /* 0x0000000000007b1d */ /* 0x000fec0000010000 */
[----:B------:R-:W-:Y:S05]  /*0220*/  @P0 EXIT ;  /* 0x000000000000094d */ /* 0x000fea0003800000 */
[----:B0-----:R-:W-:Y:S04]  /*0230*/  LDS.64 R2, [UR4] ;  /* 0x00000004ff027984 */ /* 0x001fe80008000a00 */
[----:B------:R-:W0:Y:S04]  /*0240*/  LDS.64 R4, [UR4+0x100] ;  /* 0x00010004ff047984 */ /* 0x000e280008000a00 */
[----:B------:R-:W1:Y:S04]  /*0250*/  LDS.64 R6, [UR4+0x200] ;  /* 0x00020004ff067984 */ /* 0x000e680008000a00 */
[----:B------:R-:W2:Y:S04]  /*0260*/  LDS.64 R8, [UR4+0x300] ;  /* 0x00030004ff087984 */ /* 0x000ea80008000a00 */
[----:B------:R-:W3:Y:S04]  /*0270*/  LDS.64 R10, [UR4+0x400] ;  /* 0x00040004ff0a7984 */ /* 0x000ee80008000a00 */
[----:B------:R-:W4:Y:S01]  /*0280*/  LDS.64 R12, [UR4+0x500] ;  /* 0x00050004ff0c7984 */ /* 0x000f220008000a00 */
[----:B0-----:R-:W-:-:S03]  /*0290*/  DADD R2, R2, R4 ;  /* 0x0000000002027229 */ /* 0x001fc60000000004 */
[----:B------:R-:W0:Y:S05]  /*02a0*/  LDS.64 R4, [UR4+0x600] ;  /* 0x00060004ff047984 */ /* 0x000e2a0008000a00 */
[----:B-1----:R-:W-:Y:S01]  /*02b0*/  DADD R2, R2, R6 ;  /* 0x0000000002027229 */ /* 0x002fe20000000006 */
[----:B------:R-:W1:Y:S07]  /*02c0*/  LDS.64 R6, [UR4+0x700] ;  /* 0x00070004ff067984 */ /* 0x000e6e0008000a00 */
[----:B--2---:R-:W-:Y:S01]  /*02d0*/  DADD R2, R2, R8 ;  /* 0x0000000002027229 */ /* 0x004fe20000000008 */
[----:B------:R-:W2:Y:S07]  /*02e0*/  LDC.64 R8, c[0x0][0x388] ;  /* 0x0000e200ff087b82 */ /* 0x000eae0000000a00 */
[----:B---3--:R-:W-:-:S08]  /*02f0*/  DADD R2, R2, R10 ;  /* 0x0000000002027229 */ /* 0x008fd0000000000a */
[----:B----4-:R-:W-:-:S08]  /*0300*/  DADD R2, R2, R12 ;  /* 0x0000000002027229 */ /* 0x010fd0000000000c */
[----:B0-----:R-:W-:-:S08]  /*0310*/  DADD R2, R2, R4 ;  /* 0x0000000002027229 */ /* 0x001fd00000000004 */
[----:B-1----:R-:W-:-:S07]  /*0320*/  DADD R2, R2, R6 ;  /* 0x0000000002027229 */ /* 0x002fce0000000006 */
[----:B--2---:R-:W-:Y:S01]  /*0330*/  STG.E.64 desc[UR6][R8.64], R2 ;  /* 0x0000000208007986 */ /* 0x004fe2000c101b06 */
[----:B------:R-:W-:Y:S05]  /*0340*/  EXIT ;  /* 0x000000000000794d */ /* 0x000fea0003800000 */
.L_x_0:
[----:B------:R-:W-:-:S00]  /*0350*/  BRA `(.L_x_0) ;  /* 0xfffffffc00fc7947 */ /* 0x000fc0000383ffff */
[----:B------:R-:W-:-:S00]  /*0360*/  NOP ;  /* 0x0000000000007918 */ /* 0x000fc00000000000 */
        /* <DEDUP_REMOVED lines=9> */
.L_x_1:


//--------------------- .nv.shared._Z12SumReduceKnlPKdPd --------------------------
	.section	.nv.shared._Z12SumReduceKnlPKdPd,"aw",@nobits
	.sectionflags	@""
	.align	8
.nv.shared._Z12SumReduceKnlPKdPd:
	.zero		3072


//--------------------- .nv.shared.reserved.0     --------------------------
	.section	.nv.shared.reserved.0,"aw",@nobits
	.weak		__nv_reservedSMEM_offset_0_alias
	.size		__nv_reservedSMEM_offset_0_alias, 0, 64
	.other		__nv_reservedSMEM_offset_0_alias,@"STO_CUDA_RESERVED_SHARED STV_DEFAULT"
__nv_reservedSMEM_offset_0_alias:
	.zero		0
	.zero		64


//--------------------- .nv.global                --------------------------
	.section	.nv.global,"aw",@nobits
.nv.global:
	.type		_ZN34_INTERNAL_52492bc6_4_k_cu_e0e01baa4cuda3std6ranges3__45__cpo9iter_moveE,@object
	.size		_ZN34_INTERNAL_52492bc6_4_k_cu_e0e01baa4cuda3std6ranges3__45__cpo9iter_moveE,(_ZN34_INTERNAL_52492bc6_4_k_cu_e0e01baa4cuda3std3__436_GLOBAL__N__52492bc6_4_k_cu_e0e01baa6ignoreE - _ZN34_INTERNAL_52492bc6_4_k_cu_e0e01baa4cuda3std6ranges3__45__cpo9iter_moveE)
_ZN34_INTERNAL_52492bc6_4_k_cu_e0e01baa4cuda3std6ranges3__45__cpo9iter_moveE:
	.zero		1
	.type		_ZN34_INTERNAL_52492bc6_4_k_cu_e0e01baa4cuda3std3__436_GLOBAL__N__52492bc6_4_k_cu_e0e01baa6ignoreE,@object
	.size		_ZN34_INTERNAL_52492bc6_4_k_cu_e0e01baa4cuda3std3__436_GLOBAL__N__52492bc6_4_k_cu_e0e01baa6ignoreE,(_ZN34_INTERNAL_52492bc6_4_k_cu_e0e01baa4cuda3std3__45__cpo4cendE - _ZN34_INTERNAL_52492bc6_4_k_cu_e0e01baa4cuda3std3__436_GLOBAL__N__52492bc6_4_k_cu_e0e01baa6ignoreE)
_ZN34_INTERNAL_52492bc6_4_k_cu_e0e01baa4cuda3std3__436_GLOBAL__N__52492bc6_4_k_cu_e0e01baa6ignoreE:
	.zero		1
	.type		_ZN34_INTERNAL_52492bc6_4_k_cu_e0e01baa4cuda3std3__45__cpo4cendE,@object
	.size		_ZN34_INTERNAL_52492bc6_4_k_cu_e0e01baa4cuda3std3__45__cpo4cendE,(_ZN34_INTERNAL_52492bc6_4_k_cu_e0e01baa4cuda3std3__45__cpo3endE - _ZN34_INTERNAL_52492bc6_4_k_cu_e0e01baa4cuda3std3__45__cpo4cendE)
_ZN34_INTERNAL_52492bc6_4_k_cu_e0e01baa4cuda3std3__45__cpo4cendE:
	.zero		1
	.type		_ZN34_INTERNAL_52492bc6_4_k_cu_e0e01baa4cuda3std3__45__cpo3endE,@object
	.size		_ZN34_INTERNAL_52492bc6_4_k_cu_e0e01baa4cuda3std3__45__cpo3endE,(_ZN34_INTERNAL_52492bc6_4_k_cu_e0e01baa4cuda3std3__48in_placeE - _ZN34_INTERNAL_52492bc6_4_k_cu_e0e01baa4cuda3std3__45__cpo3endE)
_ZN34_INTERNAL_52492bc6_4_k_cu_e0e01baa4cuda3std3__45__cpo3endE:
	.zero		1
	.type		_ZN34_INTERNAL_52492bc6_4_k_cu_e0e01baa4cuda3std3__48in_placeE,@object
	.size		_ZN34_INTERNAL_52492bc6_4_k_cu_e0e01baa4cuda3std3__48in_placeE,(_ZN34_INTERNAL_52492bc6_4_k_cu_e0e01baa4cuda3std6ranges3__45__cpo7advanceE - _ZN34_INTERNAL_52492bc6_4_k_cu_e0e01baa4cuda3std3__48in_placeE)
_ZN34_INTERNAL_52492bc6_4_k_cu_e0e01baa4cuda3std3__48in_placeE:
	.zero		1
	.type		_ZN34_INTERNAL_52492bc6_4_k_cu_e0e01baa4cuda3std6ranges3__45__cpo7advanceE,@object
	.size		_ZN34_INTERNAL_52492bc6_4_k_cu_e0e01baa4cuda3std6ranges3__45__cpo7advanceE,(_ZN34_INTERNAL_52492bc6_4_k_cu_e0e01baa4cuda3std3__45__cpo5beginE - _ZN34_INTERNAL_52492bc6_4_k_cu_e0e01baa4cuda3std6ranges3__45__cpo7advanceE)
_ZN34_INTERNAL_52492bc6_4_k_cu_e0e01baa4cuda3std6ranges3__45__cpo7advanceE:
	.zero		1
	.type		_ZN34_INTERNAL_52492bc6_4_k_cu_e0e01baa4cuda3std3__45__cpo5beginE,@object
	.size		_ZN34_INTERNAL_52492bc6_4_k_cu_e0e01baa4cuda3std3__45__cpo5beginE,(_ZN34_INTERNAL_52492bc6_4_k_cu_e0e01baa4cuda3std3__419piecewise_constructE - _ZN34_INTERNAL_52492bc6_4_k_cu_e0e01baa4cuda3std3__45__cpo5beginE)
_ZN34_INTERNAL_52492bc6_4_k_cu_e0e01baa4cuda3std3__45__cpo5beginE:
	.zero		1
	.type		_ZN34_INTERNAL_52492bc6_4_k_cu_e0e01baa4cuda3std3__419piecewise_constructE,@object
	.size		_ZN34_INTERNAL_52492bc6_4_k_cu_e0e01baa4cuda3std3__419piecewise_constructE,(_ZN34_INTERNAL_52492bc6_4_k_cu_e0e01baa4cuda3std3__45__cpo6cbeginE - _ZN34_INTERNAL_52492bc6_4_k_cu_e0e01baa4cuda3std3__419piecewise_constructE)
_ZN34_INTERNAL_52492bc6_4_k_cu_e0e01baa4cuda3std3__419piecewise_constructE:
	.zero		1
	.type		_ZN34_INTERNAL_52492bc6_4_k_cu_e0e01baa4cuda3std3__45__cpo6cbeginE,@object
	.size		_ZN34_INTERNAL_52492bc6_4_k_cu_e0e01baa4cuda3std3__45__cpo6cbeginE,(_ZN34_INTERNAL_52492bc6_4_k_cu_e0e01baa4cuda3std6ranges3__45__cpo4swapE - _ZN34_INTERNAL_52492bc6_4_k_cu_e0e01baa4cuda3std3__45__cpo6cbeginE)
_ZN34_INTERNAL_52492bc6_4_k_cu_e0e01baa4cuda3std3__45__cpo6cbeginE:
	.zero		1
	.type		_ZN34_INTERNAL_52492bc6_4_k_cu_e0e01baa4cuda3std6ranges3__45__cpo4swapE,@object
	.size		_ZN34_INTERNAL_52492bc6_4_k_cu_e0e01baa4cuda3std6ranges3__45__cpo4swapE,(.L_7 - _ZN34_INTERNAL_52492bc6_4_k_cu_e0e01baa4cuda3std6ranges3__45__cpo4swapE)
_ZN34_INTERNAL_52492bc6_4_k_cu_e0e01baa4cuda3std6ranges3__45__cpo4swapE:
	.zero		1
.L_7:


//--------------------- .nv.constant0._Z12SumReduceKnlPKdPd --------------------------
	.section	.nv.constant0._Z12SumReduceKnlPKdPd,"a",@progbits
	.sectionflags	@""
	.align	4
.nv.constant0._Z12SumReduceKnlPKdPd:
	.zero		912


//--------------------- SYMBOLS --------------------------

	.type		.nv.reservedSmem.offset0,@object
	.size		.nv.reservedSmem.offset0,0x4
	.type		.nv.reservedSmem.cap,@object
	.size		.nv.reservedSmem.cap,0x4
